//
// Generated by NVIDIA NVVM Compiler
//
// Compiler Build ID: CL-36424714
// Cuda compilation tools, release 13.0, V13.0.88
// Based on NVVM 20.0.0
//

.version 9.0
.target sm_100
.address_size 64

	// .globl	_Z12hello_kernelv

.visible .entry _Z12hello_kernelv()
{


	ret;

}


// ===== COMPILED SASS (sm_100) =====

	.target	sm_100

	.elftype	@"ET_EXEC"


//--------------------- .note.nv.tkinfo           --------------------------
	.section	.note.nv.tkinfo,"",@"SHT_NOTE"
	.sectionflags	@"SHF_NOTE_NV_TKINFO"
	.tkinfo
        /*0018*/ 	.word	0x00000002
        /*0030*/ 	.string	""
        /*0030*/ 	.string	"ptxas"
        /*0030*/ 	.string	"Cuda compilation tools, release 13.0, V13.0.88"
        /*0030*/ 	.string	"Build cuda_13.0.r13.0/compiler.36424714_0"
        /*0030*/ 	.string	"-arch sm_100 -m 64 "



//--------------------- .note.nv.cuinfo           --------------------------
	.section	.note.nv.cuinfo,"",@"SHT_NOTE"
	.sectionflags	@"SHF_NOTE_NV_CUINFO"
        /*0018*/ 	.short	0x0002
        /*001a*/ 	.short	0x0064
        /*001c*/ 	.short	0x0082
	.zero		2


//--------------------- .nv.info                  --------------------------
	.section	.nv.info,"",@"SHT_CUDA_INFO"
	.align	4


	//----- nvinfo : EIATTR_REGCOUNT
	.align		4
        /*0000*/ 	.byte	0x04, 0x2f
        /*0002*/ 	.short	(.L_1 - .L_0)
	.align		4
.L_0:
        /*0004*/ 	.word	index@(_Z12hello_kernelv)
        /*0008*/ 	.word	0x00000004


	//----- nvinfo : EIATTR_FRAME_SIZE
	.align		4
.L_1:
        /*000c*/ 	.byte	0x04, 0x11
        /*000e*/ 	.short	(.L_3 - .L_2)
	.align		4
.L_2:
        /*0010*/ 	.word	index@(_Z12hello_kernelv)
        /*0014*/ 	.word	0x00000000


	//----- nvinfo : EIATTR_MIN_STACK_SIZE
	.align		4
.L_3:
        /*0018*/ 	.byte	0x04, 0x12
        /*001a*/ 	.short	(.L_5 - .L_4)
	.align		4
.L_4:
        /*001c*/ 	.word	index@(_Z12hello_kernelv)
        /*0020*/ 	.word	0x00000000
.L_5:


//--------------------- .nv.compat                --------------------------
	.section	.nv.compat,"",@"SHT_CUDA_COMPAT_INFO"
	.align	4
        /*0000*/ 	.byte	0x02, 0x09, 0x00, 0x00, 0x02, 0x02, 0x01, 0x00, 0x02, 0x05, 0x05, 0x00, 0x03, 0x07, 0x01, 0x01
        /*0010*/ 	.byte	0x02, 0x03, 0x00, 0x00, 0x02, 0x06, 0x01, 0x00, 0x04, 0x0b, 0x08, 0x00, 0x09, 0x00, 0x00, 0x00
        /*0020*/ 	.byte	0x00, 0x00, 0x00, 0x00


//--------------------- .nv.info._Z12hello_kernelv --------------------------
	.section	.nv.info._Z12hello_kernelv,"",@"SHT_CUDA_INFO"
	.sectionflags	@""
	.align	4


	//----- nvinfo : EIATTR_CUDA_API_VERSION
	.align		4
        /*0000*/ 	.byte	0x04, 0x37
        /*0002*/ 	.short	(.L_7 - .L_6)
.L_6:
        /*0004*/ 	.word	0x00000082


	//----- nvinfo : EIATTR_SPARSE_MMA_MASK
	.align		4
.L_7:
        /*0008*/ 	.byte	0x03, 0x50
        /*000a*/ 	.short	0x0000


	//----- nvinfo : EIATTR_MAXREG_COUNT
	.align		4
        /*000c*/ 	.byte	0x03, 0x1b
        /*000e*/ 	.short	0x00ff


	//----- nvinfo : EIATTR_MERCURY_ISA_VERSION
	.align		4
        /*0010*/ 	.byte	0x03, 0x5f
        /*0012*/ 	.short	0x0101


	//----- nvinfo : EIATTR_VRC_CTA_INIT_COUNT
	.align		4
        /*0014*/ 	.byte	0x02, 0x4a
	.zero		1
	.zero		1


	//----- nvinfo : EIATTR_EXIT_INSTR_OFFSETS
	.align		4
        /*0018*/ 	.byte	0x04, 0x1c
        /*001a*/ 	.short	(.L_9 - .L_8)


	//   ....[0]....
.L_8:
        /*001c*/ 	.word	0x00000010


	//----- nvinfo : EIATTR_SW_WAR
	.align		4
.L_9:
        /*0020*/ 	.byte	0x04, 0x36
        /*0022*/ 	.short	(.L_11 - .L_10)
.L_10:
        /*0024*/ 	.word	0x00000008
.L_11:


//--------------------- .nv.callgraph             --------------------------
	.section	.nv.callgraph,"",@"SHT_CUDA_CALLGRAPH"
	.align	4
	.sectionentsize	8
	.align		4
        /*0000*/ 	.word	0x00000000
	.align		4
        /*0004*/ 	.word	0xffffffff
	.align		4
        /*0008*/ 	.word	0x00000000
	.align		4
        /*000c*/ 	.word	0xfffffffe
	.align		4
        /*0010*/ 	.word	0x00000000
	.align		4
        /*0014*/ 	.word	0xfffffffd
	.align		4
        /*0018*/ 	.word	0x00000000
	.align		4
        /*001c*/ 	.word	0xfffffffc


//--------------------- .text._Z12hello_kernelv   --------------------------
	.section	.text._Z12hello_kernelv,"ax",@progbits
	.align	128
        .global         _Z12hello_kernelv
        .type           _Z12hello_kernelv,@function
        .size           _Z12hello_kernelv,(.L_x_1 - _Z12hello_kernelv)
        .other          _Z12hello_kernelv,@"STO_CUDA_ENTRY STV_DEFAULT"
_Z12hello_kernelv:
.text._Z12hello_kernelv:
[----:B------:R-:W-:Y:S01]  /*0000*/  LDC R1, c[0x0][0x37c] ;  /* 0x0000df00ff017b82 */ /* 0x000fe20000000800 */
[----:B------:R-:W-:Y:S05]  /*0010*/  EXIT ;  /* 0x000000000000794d */ /* 0x000fea0003800000 */
.L_x_0:
[----:B------:R-:W-:-:S00]  /*0020*/  BRA `(.L_x_0) ;  /* 0xfffffffc00fc7947 */ /* 0x000fc0000383ffff */
[----:B------:R-:W-:-:S00]  /*0030*/  NOP ;  /* 0x0000000000007918 */ /* 0x000fc00000000000 */
        /* <DEDUP_REMOVED lines=12> */
.L_x_1:


//--------------------- .nv.shared.reserved.0     --------------------------
	.section	.nv.shared.reserved.0,"aw",@nobits
	.weak		__nv_reservedSMEM_offset_0_alias
	.size		__nv_reservedSMEM_offset_0_alias, 0, 64
	.other		__nv_reservedSMEM_offset_0_alias,@"STO_CUDA_RESERVED_SHARED STV_DEFAULT"
__nv_reservedSMEM_offset_0_alias:
	.zero		0
	.zero		64


//--------------------- .nv.constant0._Z12hello_kernelv --------------------------
	.section	.nv.constant0._Z12hello_kernelv,"a",@progbits
	.sectionflags	@""
	.align	4
.nv.constant0._Z12hello_kernelv:
	.zero		896


//--------------------- SYMBOLS --------------------------

	.type		.nv.reservedSmem.offset0,@object
	.size		.nv.reservedSmem.offset0,0x4
